//
// Generated by NVIDIA NVVM Compiler
//
// Compiler Build ID: CL-36424714
// Cuda compilation tools, release 13.0, V13.0.88
// Based on NVVM 20.0.0
//

.version 9.0
.target sm_100
.address_size 64

	// .globl	_Z22histogram_range_kernelPKcPjjii
.extern .shared .align 16 .b8 s_hist[];

.visible .entry _Z22histogram_range_kernelPKcPjjii(
	.param .u64 .ptr .align 1 _Z22histogram_range_kernelPKcPjjii_param_0,
	.param .u64 .ptr .align 1 _Z22histogram_range_kernelPKcPjjii_param_1,
	.param .u32 _Z22histogram_range_kernelPKcPjjii_param_2,
	.param .u32 _Z22histogram_range_kernelPKcPjjii_param_3,
	.param .u32 _Z22histogram_range_kernelPKcPjjii_param_4
)
{
	.reg .pred 	%p<11>;
	.reg .b16 	%rs<4>;
	.reg .b32 	%r<40>;
	.reg .b64 	%rd<9>;

	ld.param.u64 	%rd3, [_Z22histogram_range_kernelPKcPjjii_param_0];
	ld.param.u64 	%rd4, [_Z22histogram_range_kernelPKcPjjii_param_1];
	ld.param.u32 	%r17, [_Z22histogram_range_kernelPKcPjjii_param_2];
	ld.param.u32 	%r18, [_Z22histogram_range_kernelPKcPjjii_param_3];
	ld.param.u32 	%r19, [_Z22histogram_range_kernelPKcPjjii_param_4];
	sub.s32 	%r1, %r19, %r18;
	mov.u32 	%r39, %tid.x;
	setp.gt.s32 	%p1, %r39, %r1;
	@%p1 bra 	$L__BB0_3;
	mov.u32 	%r3, %ntid.x;
	mov.u32 	%r37, %r39;
$L__BB0_2:
	shl.b32 	%r20, %r37, 2;
	mov.u32 	%r21, s_hist;
	add.s32 	%r22, %r21, %r20;
	mov.b32 	%r23, 0;
	st.shared.u32 	[%r22], %r23;
	add.s32 	%r37, %r37, %r3;
	setp.le.s32 	%p2, %r37, %r1;
	@%p2 bra 	$L__BB0_2;
$L__BB0_3:
	bar.sync 	0;
	mov.u32 	%r24, %ctaid.x;
	mov.u32 	%r6, %ntid.x;
	mad.lo.s32 	%r38, %r24, %r6, %r39;
	setp.ge.u32 	%p3, %r38, %r17;
	@%p3 bra 	$L__BB0_8;
	and.b32  	%r8, %r18, 255;
	and.b32  	%r9, %r19, 255;
	cvta.to.global.u64 	%rd1, %rd3;
	mov.u32 	%r25, %nctaid.x;
	mul.lo.s32 	%r10, %r6, %r25;
$L__BB0_5:
	cvt.u64.u32 	%rd5, %r38;
	add.s64 	%rd6, %rd1, %rd5;
	ld.global.nc.u8 	%rs1, [%rd6];
	cvt.u16.u8 	%rs2, %rs1;
	cvt.u32.u16 	%r26, %rs2;
	and.b32  	%r12, %r26, 255;
	setp.lt.u32 	%p4, %r12, %r8;
	setp.lt.u32 	%p5, %r9, %r12;
	or.pred  	%p6, %p4, %p5;
	@%p6 bra 	$L__BB0_7;
	sub.s32 	%r28, %r12, %r8;
	shl.b32 	%r29, %r28, 2;
	mov.u32 	%r30, s_hist;
	add.s32 	%r31, %r30, %r29;
	atom.shared.add.u32 	%r32, [%r31], 1;
$L__BB0_7:
	add.s32 	%r38, %r38, %r10;
	setp.lt.u32 	%p7, %r38, %r17;
	@%p7 bra 	$L__BB0_5;
$L__BB0_8:
	setp.gt.s32 	%p8, %r39, %r1;
	bar.sync 	0;
	@%p8 bra 	$L__BB0_13;
	cvta.to.global.u64 	%rd2, %rd4;
	mov.u32 	%r34, s_hist;
$L__BB0_10:
	shl.b32 	%r33, %r39, 2;
	add.s32 	%r35, %r34, %r33;
	ld.shared.u32 	%r15, [%r35];
	setp.eq.s32 	%p9, %r15, 0;
	@%p9 bra 	$L__BB0_12;
	mul.wide.s32 	%rd7, %r39, 4;
	add.s64 	%rd8, %rd2, %rd7;
	atom.global.add.u32 	%r36, [%rd8], %r15;
$L__BB0_12:
	add.s32 	%r39, %r39, %r6;
	setp.le.s32 	%p10, %r39, %r1;
	@%p10 bra 	$L__BB0_10;
$L__BB0_13:
	ret;

}


// ===== COMPILED SASS (sm_100) =====

	.target	sm_100

	.elftype	@"ET_EXEC"


//--------------------- .note.nv.tkinfo           --------------------------
	.section	.note.nv.tkinfo,"",@"SHT_NOTE"
	.sectionflags	@"SHF_NOTE_NV_TKINFO"
	.tkinfo
        /*0018*/ 	.word	0x00000002
        /*0030*/ 	.string	""
        /*0030*/ 	.string	"ptxas"
        /*0030*/ 	.string	"Cuda compilation tools, release 13.0, V13.0.88"
        /*0030*/ 	.string	"Build cuda_13.0.r13.0/compiler.36424714_0"
        /*0030*/ 	.string	"-arch sm_100 -m 64 "



//--------------------- .note.nv.cuinfo           --------------------------
	.section	.note.nv.cuinfo,"",@"SHT_NOTE"
	.sectionflags	@"SHF_NOTE_NV_CUINFO"
        /*0018*/ 	.short	0x0002
        /*001a*/ 	.short	0x0064
        /*001c*/ 	.short	0x0082
	.zero		2


//--------------------- .nv.info                  --------------------------
	.section	.nv.info,"",@"SHT_CUDA_INFO"
	.align	4


	//----- nvinfo : EIATTR_REGCOUNT
	.align		4
        /*0000*/ 	.byte	0x04, 0x2f
        /*0002*/ 	.short	(.L_1 - .L_0)
	.align		4
.L_0:
        /*0004*/ 	.word	index@(_Z22histogram_range_kernelPKcPjjii)
        /*0008*/ 	.word	0x0000000d


	//----- nvinfo : EIATTR_FRAME_SIZE
	.align		4
.L_1:
        /*000c*/ 	.byte	0x04, 0x11
        /*000e*/ 	.short	(.L_3 - .L_2)
	.align		4
.L_2:
        /*0010*/ 	.word	index@(_Z22histogram_range_kernelPKcPjjii)
        /*0014*/ 	.word	0x00000000


	//----- nvinfo : EIATTR_MIN_STACK_SIZE
	.align		4
.L_3:
        /*0018*/ 	.byte	0x04, 0x12
        /*001a*/ 	.short	(.L_5 - .L_4)
	.align		4
.L_4:
        /*001c*/ 	.word	index@(_Z22histogram_range_kernelPKcPjjii)
        /*0020*/ 	.word	0x00000000
.L_5:


//--------------------- .nv.compat                --------------------------
	.section	.nv.compat,"",@"SHT_CUDA_COMPAT_INFO"
	.align	4
        /*0000*/ 	.byte	0x02, 0x09, 0x00, 0x00, 0x02, 0x02, 0x01, 0x00, 0x02, 0x05, 0x05, 0x00, 0x03, 0x07, 0x01, 0x01
        /*0010*/ 	.byte	0x02, 0x03, 0x00, 0x00, 0x02, 0x06, 0x01, 0x00, 0x04, 0x0b, 0x08, 0x00, 0x09, 0x00, 0x00, 0x00
        /*0020*/ 	.byte	0x00, 0x00, 0x00, 0x00


//--------------------- .nv.info._Z22histogram_range_kernelPKcPjjii --------------------------
	.section	.nv.info._Z22histogram_range_kernelPKcPjjii,"",@"SHT_CUDA_INFO"
	.sectionflags	@""
	.align	4


	//----- nvinfo : EIATTR_CUDA_API_VERSION
	.align		4
        /*0000*/ 	.byte	0x04, 0x37
        /*0002*/ 	.short	(.L_7 - .L_6)
.L_6:
        /*0004*/ 	.word	0x00000082


	//----- nvinfo : EIATTR_KPARAM_INFO
	.align		4
.L_7:
        /*0008*/ 	.byte	0x04, 0x17
        /*000a*/ 	.short	(.L_9 - .L_8)
.L_8:
        /*000c*/ 	.word	0x00000000
        /*0010*/ 	.short	0x0004
        /*0012*/ 	.short	0x0018
        /*0014*/ 	.byte	0x00, 0xf0, 0x11, 0x00


	//----- nvinfo : EIATTR_KPARAM_INFO
	.align		4
.L_9:
        /*0018*/ 	.byte	0x04, 0x17
        /*001a*/ 	.short	(.L_11 - .L_10)
.L_10:
        /*001c*/ 	.word	0x00000000
        /*0020*/ 	.short	0x0003
        /*0022*/ 	.short	0x0014
        /*0024*/ 	.byte	0x00, 0xf0, 0x11, 0x00


	//----- nvinfo : EIATTR_KPARAM_INFO
	.align		4
.L_11:
        /*0028*/ 	.byte	0x04, 0x17
        /*002a*/ 	.short	(.L_13 - .L_12)
.L_12:
        /*002c*/ 	.word	0x00000000
        /*0030*/ 	.short	0x0002
        /*0032*/ 	.short	0x0010
        /*0034*/ 	.byte	0x00, 0xf0, 0x11, 0x00


	//----- nvinfo : EIATTR_KPARAM_INFO
	.align		4
.L_13:
        /*0038*/ 	.byte	0x04, 0x17
        /*003a*/ 	.short	(.L_15 - .L_14)
.L_14:
        /*003c*/ 	.word	0x00000000
        /*0040*/ 	.short	0x0001
        /*0042*/ 	.short	0x0008
        /*0044*/ 	.byte	0x00, 0xf5, 0x21, 0x00


	//----- nvinfo : EIATTR_KPARAM_INFO
	.align		4
.L_15:
        /*0048*/ 	.byte	0x04, 0x17
        /*004a*/ 	.short	(.L_17 - .L_16)
.L_16:
        /*004c*/ 	.word	0x00000000
        /*0050*/ 	.short	0x0000
        /*0052*/ 	.short	0x0000
        /*0054*/ 	.byte	0x00, 0xf5, 0x21, 0x00


	//----- nvinfo : EIATTR_SPARSE_MMA_MASK
	.align		4
.L_17:
        /*0058*/ 	.byte	0x03, 0x50
        /*005a*/ 	.short	0x0000


	//----- nvinfo : EIATTR_MAXREG_COUNT
	.align		4
        /*005c*/ 	.byte	0x03, 0x1b
        /*005e*/ 	.short	0x00ff


	//----- nvinfo : EIATTR_NUM_BARRIERS
	.align		4
        /*0060*/ 	.byte	0x02, 0x4c
        /*0062*/ 	.byte	0x01
	.zero		1


	//----- nvinfo : EIATTR_MERCURY_ISA_VERSION
	.align		4
        /*0064*/ 	.byte	0x03, 0x5f
        /*0066*/ 	.short	0x0101


	//----- nvinfo : EIATTR_VRC_CTA_INIT_COUNT
	.align		4
        /*0068*/ 	.byte	0x02, 0x4a
	.zero		1
	.zero		1


	//----- nvinfo : EIATTR_EXIT_INSTR_OFFSETS
	.align		4
        /*006c*/ 	.byte	0x04, 0x1c
        /*006e*/ 	.short	(.L_19 - .L_18)


	//   ....[0]....
.L_18:
        /*0070*/ 	.word	0x00000370


	//   ....[1]....
        /*0074*/ 	.word	0x00000470


	//----- nvinfo : EIATTR_CRS_STACK_SIZE
	.align		4
.L_19:
        /*0078*/ 	.byte	0x04, 0x1e
        /*007a*/ 	.short	(.L_21 - .L_20)
.L_20:
        /*007c*/ 	.word	0x00000000


	//----- nvinfo : EIATTR_CBANK_PARAM_SIZE
	.align		4
.L_21:
        /*0080*/ 	.byte	0x03, 0x19
        /*0082*/ 	.short	0x001c


	//----- nvinfo : EIATTR_PARAM_CBANK
	.align		4
        /*0084*/ 	.byte	0x04, 0x0a
        /*0086*/ 	.short	(.L_23 - .L_22)
	.align		4
.L_22:
        /*0088*/ 	.word	index@(.nv.constant0._Z22histogram_range_kernelPKcPjjii)
        /*008c*/ 	.short	0x0380
        /*008e*/ 	.short	0x001c


	//----- nvinfo : EIATTR_SW_WAR
	.align		4
.L_23:
        /*0090*/ 	.byte	0x04, 0x36
        /*0092*/ 	.short	(.L_25 - .L_24)
.L_24:
        /*0094*/ 	.word	0x00000008
.L_25:


//--------------------- .nv.callgraph             --------------------------
	.section	.nv.callgraph,"",@"SHT_CUDA_CALLGRAPH"
	.align	4
	.sectionentsize	8
	.align		4
        /*0000*/ 	.word	0x00000000
	.align		4
        /*0004*/ 	.word	0xffffffff
	.align		4
        /*0008*/ 	.word	0x00000000
	.align		4
        /*000c*/ 	.word	0xfffffffe
	.align		4
        /*0010*/ 	.word	0x00000000
	.align		4
        /*0014*/ 	.word	0xfffffffd
	.align		4
        /*0018*/ 	.word	0x00000000
	.align		4
        /*001c*/ 	.word	0xfffffffc


//--------------------- .text._Z22histogram_range_kernelPKcPjjii --------------------------
	.section	.text._Z22histogram_range_kernelPKcPjjii,"ax",@progbits
	.align	128
        .global         _Z22histogram_range_kernelPKcPjjii
        .type           _Z22histogram_range_kernelPKcPjjii,@function
        .size           _Z22histogram_range_kernelPKcPjjii,(.L_x_12 - _Z22histogram_range_kernelPKcPjjii)
        .other          _Z22histogram_range_kernelPKcPjjii,@"STO_CUDA_ENTRY STV_DEFAULT"
_Z22histogram_range_kernelPKcPjjii:
.text._Z22histogram_range_kernelPKcPjjii:
[----:B------:R-:W-:Y:S01]  /*0000*/  LDC R1, c[0x0][0x37c] ;  /* 0x0000df00ff017b82 */ /* 0x000fe20000000800 */
[----:B------:R-:W0:Y:S07]  /*0010*/  S2R R7, SR_TID.X ;  /* 0x0000000000077919 */ /* 0x000e2e0000002100 */
[----:B------:R-:W1:Y:S01]  /*0020*/  LDC R9, c[0x0][0x398] ;  /* 0x0000e600ff097b82 */ /* 0x000e620000000800 */
[----:B------:R-:W-:Y:S07]  /*0030*/  BSSY.RECONVERGENT B0, `(.L_x_0) ;  /* 0x000000f000007945 */ /* 0x000fee0003800200 */
[----:B------:R-:W1:Y:S02]  /*0040*/  LDC R10, c[0x0][0x394] ;  /* 0x0000e500ff0a7b82 */ /* 0x000e640000000800 */
[----:B-1----:R-:W-:-:S05]  /*0050*/  IMAD.IADD R0, R9, 0x1, -R10 ;  /* 0x0000000109007824 */ /* 0x002fca00078e0a0a */
[----:B0-----:R-:W-:-:S13]  /*0060*/  ISETP.GT.AND P0, PT, R7, R0, PT ;  /* 0x000000000700720c */ /* 0x001fda0003f04270 */
[----:B------:R-:W-:Y:S05]  /*0070*/  @P0 BRA `(.L_x_1) ;  /* 0x0000000000280947 */ /* 0x000fea0003800000 */
[----:B------:R-:W0:Y:S01]  /*0080*/  S2R R5, SR_CgaCtaId ;  /* 0x0000000000057919 */ /* 0x000e220000008800 */
[----:B------:R-:W1:Y:S01]  /*0090*/  LDC R6, c[0x0][0x360] ;  /* 0x0000d800ff067b82 */ /* 0x000e620000000800 */
[----:B------:R-:W-:Y:S01]  /*00a0*/  MOV R2, 0x400 ;  /* 0x0000040000027802 */ /* 0x000fe20000000f00 */
[----:B------:R-:W-:-:S03]  /*00b0*/  IMAD.MOV.U32 R3, RZ, RZ, R7 ;  /* 0x000000ffff037224 */ /* 0x000fc600078e0007 */
[----:B0-----:R-:W-:-:S07]  /*00c0*/  LEA R2, R5, R2, 0x18 ;  /* 0x0000000205027211 */ /* 0x001fce00078ec0ff */
.L_x_2:
[----:B------:R-:W-:Y:S02]  /*00d0*/  IMAD R4, R3, 0x4, R2 ;  /* 0x0000000403047824 */ /* 0x000fe400078e0202 */
[----:B-1----:R-:W-:-:S03]  /*00e0*/  IMAD.IADD R3, R6, 0x1, R3 ;  /* 0x0000000106037824 */ /* 0x002fc600078e0203 */
[----:B------:R0:W-:Y:S02]  /*00f0*/  STS [R4], RZ ;  /* 0x000000ff04007388 */ /* 0x0001e40000000800 */
[----:B------:R-:W-:-:S13]  /*0100*/  ISETP.GT.AND P0, PT, R3, R0, PT ;  /* 0x000000000300720c */ /* 0x000fda0003f04270 */
[----:B0-----:R-:W-:Y:S05]  /*0110*/  @!P0 BRA `(.L_x_2) ;  /* 0xfffffffc00ec8947 */ /* 0x001fea000383ffff */
.L_x_1:
[----:B------:R-:W-:Y:S05]  /*0120*/  BSYNC.RECONVERGENT B0 ;  /* 0x0000000000007941 */ /* 0x000fea0003800200 */
.L_x_0:
[----:B------:R-:W0:Y:S01]  /*0130*/  S2UR UR4, SR_CTAID.X ;  /* 0x00000000000479c3 */ /* 0x000e220000002500 */
[----:B------:R-:W1:Y:S01]  /*0140*/  LDCU UR5, c[0x0][0x390] ;  /* 0x00007200ff0577ac */ /* 0x000e620008000800 */
[----:B------:R-:W-:Y:S01]  /*0150*/  BSSY.RECONVERGENT B0, `(.L_x_3) ;  /* 0x000001f000007945 */ /* 0x000fe20003800200 */
[----:B------:R-:W2:Y:S05]  /*0160*/  LDCU.64 UR6, c[0x0][0x358] ;  /* 0x00006b00ff0677ac */ /* 0x000eaa0008000a00 */
[----:B------:R-:W0:Y:S01]  /*0170*/  LDC R8, c[0x0][0x360] ;  /* 0x0000d800ff087b82 */ /* 0x000e220000000800 */
[----:B------:R-:W3:Y:S01]  /*0180*/  LDCU UR10, c[0x0][0x390] ;  /* 0x00007200ff0a77ac */ /* 0x000ee20008000800 */
[----:B------:R-:W4:Y:S01]  /*0190*/  LDCU.64 UR8, c[0x0][0x380] ;  /* 0x00007000ff0877ac */ /* 0x000f220008000a00 */
[----:B0-----:R-:W-:-:S05]  /*01a0*/  IMAD R2, R8, UR4, R7 ;  /* 0x0000000408027c24 */ /* 0x001fca000f8e0207 */
[----:B------:R-:W-:Y:S01]  /*01b0*/  BAR.SYNC.DEFER_BLOCKING 0x0 ;  /* 0x0000000000007b1d */ /* 0x000fe20000010000 */
[----:B-1----:R-:W-:-:S13]  /*01c0*/  ISETP.GE.U32.AND P0, PT, R2, UR5, PT ;  /* 0x0000000502007c0c */ /* 0x002fda000bf06070 */
[----:B--234-:R-:W-:Y:S05]  /*01d0*/  @P0 BRA `(.L_x_4) ;  /* 0x0000000000580947 */ /* 0x01cfea0003800000 */
[----:B------:R-:W0:Y:S01]  /*01e0*/  LDCU UR4, c[0x0][0x370] ;  /* 0x00006e00ff0477ac */ /* 0x000e220008000800 */
[----:B------:R-:W-:Y:S01]  /*01f0*/  LOP3.LUT R6, R9, 0xff, RZ, 0xc0, !PT ;  /* 0x000000ff09067812 */ /* 0x000fe200078ec0ff */
[----:B------:R-:W-:Y:S01]  /*0200*/  IMAD.MOV.U32 R4, RZ, RZ, R2 ;  /* 0x000000ffff047224 */ /* 0x000fe200078e0002 */
[----:B------:R-:W-:Y:S01]  /*0210*/  LOP3.LUT R5, R10, 0xff, RZ, 0xc0, !PT ;  /* 0x000000ff0a057812 */ /* 0x000fe200078ec0ff */
[----:B0-----:R-:W-:-:S07]  /*0220*/  IMAD R9, R8, UR4, RZ ;  /* 0x0000000408097c24 */ /* 0x001fce000f8e02ff */
.L_x_7:
[----:B0-----:R-:W-:-:S05]  /*0230*/  IADD3 R2, P0, PT, R4, UR8, RZ ;  /* 0x0000000804027c10 */ /* 0x001fca000ff1e0ff */
[----:B------:R-:W-:-:S05]  /*0240*/  IMAD.X R3, RZ, RZ, UR9, P0 ;  /* 0x00000009ff037e24 */ /* 0x000fca00080e06ff */
[----:B------:R-:W2:Y:S01]  /*0250*/  LDG.E.U8.CONSTANT R2, desc[UR6][R2.64] ;  /* 0x0000000602027981 */ /* 0x000ea2000c1e9100 */
[----:B------:R-:W-:Y:S01]  /*0260*/  IMAD.IADD R4, R9, 0x1, R4 ;  /* 0x0000000109047824 */ /* 0x000fe200078e0204 */
[----:B------:R-:W-:Y:S04]  /*0270*/  BSSY.RECONVERGENT B1, `(.L_x_5) ;  /* 0x000000b000017945 */ /* 0x000fe80003800200 */
[----:B------:R-:W-:Y:S02]  /*0280*/  ISETP.GE.U32.AND P1, PT, R4, UR10, PT ;  /* 0x0000000a04007c0c */ /* 0x000fe4000bf26070 */
[----:B--2---:R-:W-:-:S04]  /*0290*/  ISETP.GE.U32.AND P0, PT, R6, R2, PT ;  /* 0x000000020600720c */ /* 0x004fc80003f06070 */
[----:B------:R-:W-:-:S13]  /*02a0*/  ISETP.LT.U32.OR P0, PT, R2, R5, !P0 ;  /* 0x000000050200720c */ /* 0x000fda0004701470 */
[----:B------:R-:W-:Y:S05]  /*02b0*/  @P0 BRA `(.L_x_6) ;  /* 0x0000000000180947 */ /* 0x000fea0003800000 */
[----:B------:R-:W0:Y:S01]  /*02c0*/  S2UR UR5, SR_CgaCtaId ;  /* 0x00000000000579c3 */ /* 0x000e220000008800 */
[----:B------:R-:W-:Y:S01]  /*02d0*/  UMOV UR4, 0x400 ;  /* 0x0000040000047882 */ /* 0x000fe20000000000 */
[----:B------:R-:W-:Y:S01]  /*02e0*/  IMAD.IADD R2, R2, 0x1, -R5 ;  /* 0x0000000102027824 */ /* 0x000fe200078e0a05 */
[----:B0-----:R-:W-:-:S06]  /*02f0*/  ULEA UR4, UR5, UR4, 0x18 ;  /* 0x0000000405047291 */ /* 0x001fcc000f8ec0ff */
[----:B------:R-:W-:-:S05]  /*0300*/  LEA R2, R2, UR4, 0x2 ;  /* 0x0000000402027c11 */ /* 0x000fca000f8e10ff */
[----:B------:R0:W-:Y:S02]  /*0310*/  ATOMS.POPC.INC.32 RZ, [R2+URZ] ;  /* 0x0000000002ff7f8c */ /* 0x0001e4000d8000ff */
.L_x_6:
[----:B------:R-:W-:Y:S05]  /*0320*/  BSYNC.RECONVERGENT B1 ;  /* 0x0000000000017941 */ /* 0x000fea0003800200 */
.L_x_5:
[----:B------:R-:W-:Y:S05]  /*0330*/  @!P1 BRA `(.L_x_7) ;  /* 0xfffffffc00bc9947 */ /* 0x000fea000383ffff */
.L_x_4:
[----:B------:R-:W-:Y:S05]  /*0340*/  BSYNC.RECONVERGENT B0 ;  /* 0x0000000000007941 */ /* 0x000fea0003800200 */
.L_x_3:
[----:B------:R-:W-:Y:S01]  /*0350*/  BAR.SYNC.DEFER_BLOCKING 0x0 ;  /* 0x0000000000007b1d */ /* 0x000fe20000010000 */
[----:B------:R-:W-:-:S13]  /*0360*/  ISETP.GT.AND P0, PT, R7, R0, PT ;  /* 0x000000000700720c */ /* 0x000fda0003f04270 */
[----:B------:R-:W-:Y:S05]  /*0370*/  @P0 EXIT ;  /* 0x000000000000094d */ /* 0x000fea0003800000 */
[----:B------:R-:W1:Y:S01]  /*0380*/  S2UR UR5, SR_CgaCtaId ;  /* 0x00000000000579c3 */ /* 0x000e620000008800 */
[----:B------:R-:W-:-:S07]  /*0390*/  UMOV UR4, 0x400 ;  /* 0x0000040000047882 */ /* 0x000fce0000000000 */
[----:B------:R-:W2:Y:S01]  /*03a0*/  LDC.64 R4, c[0x0][0x388] ;  /* 0x0000e200ff047b82 */ /* 0x000ea20000000a00 */
[----:B-1----:R-:W-:-:S12]  /*03b0*/  ULEA UR4, UR5, UR4, 0x18 ;  /* 0x0000000405047291 */ /* 0x002fd8000f8ec0ff */
.L_x_10:
[----:B0-----:R-:W-:Y:S01]  /*03c0*/  LEA R2, R7, UR4, 0x2 ;  /* 0x0000000407027c11 */ /* 0x001fe2000f8e10ff */
[----:B------:R-:W-:Y:S04]  /*03d0*/  BSSY.RECONVERGENT B0, `(.L_x_8) ;  /* 0x0000006000007945 */ /* 0x000fe80003800200 */
[----:B------:R-:W0:Y:S02]  /*03e0*/  LDS R9, [R2] ;  /* 0x0000000002097984 */ /* 0x000e240000000800 */
[----:B0-----:R-:W-:-:S13]  /*03f0*/  ISETP.NE.AND P0, PT, R9, RZ, PT ;  /* 0x000000ff0900720c */ /* 0x001fda0003f05270 */
[----:B------:R-:W-:Y:S05]  /*0400*/  @!P0 BRA `(.L_x_9) ;  /* 0x0000000000088947 */ /* 0x000fea0003800000 */
[----:B--2---:R-:W-:-:S05]  /*0410*/  IMAD.WIDE R2, R7, 0x4, R4 ;  /* 0x0000000407027825 */ /* 0x004fca00078e0204 */
[----:B------:R0:W-:Y:S02]  /*0420*/  REDG.E.ADD.STRONG.GPU desc[UR6][R2.64], R9 ;  /* 0x000000090200798e */ /* 0x0001e4000c12e106 */
.L_x_9:
[----:B------:R-:W-:Y:S05]  /*0430*/  BSYNC.RECONVERGENT B0 ;  /* 0x0000000000007941 */ /* 0x000fea0003800200 */
.L_x_8:
[----:B------:R-:W-:-:S05]  /*0440*/  IMAD.IADD R7, R8, 0x1, R7 ;  /* 0x0000000108077824 */ /* 0x000fca00078e0207 */
[----:B------:R-:W-:-:S13]  /*0450*/  ISETP.GT.AND P0, PT, R7, R0, PT ;  /* 0x000000000700720c */ /* 0x000fda0003f04270 */
[----:B------:R-:W-:Y:S05]  /*0460*/  @!P0 BRA `(.L_x_10) ;  /* 0xfffffffc00d48947 */ /* 0x000fea000383ffff */
[----:B------:R-:W-:Y:S05]  /*0470*/  EXIT ;  /* 0x000000000000794d */ /* 0x000fea0003800000 */
.L_x_11:
[----:B------:R-:W-:-:S00]  /*0480*/  BRA `(.L_x_11) ;  /* 0xfffffffc00fc7947 */ /* 0x000fc0000383ffff */
[----:B------:R-:W-:-:S00]  /*0490*/  NOP ;  /* 0x0000000000007918 */ /* 0x000fc00000000000 */
        /* <DEDUP_REMOVED lines=14> */
.L_x_12:


//--------------------- .nv.shared._Z22histogram_range_kernelPKcPjjii --------------------------
	.section	.nv.shared._Z22histogram_range_kernelPKcPjjii,"aw",@nobits
	.sectionflags	@""
	.align	16
	.zero		1024


//--------------------- .nv.shared.reserved.0     --------------------------
	.section	.nv.shared.reserved.0,"aw",@nobits
	.weak		__nv_reservedSMEM_offset_0_alias
	.size		__nv_reservedSMEM_offset_0_alias, 0, 64
	.other		__nv_reservedSMEM_offset_0_alias,@"STO_CUDA_RESERVED_SHARED STV_DEFAULT"
__nv_reservedSMEM_offset_0_alias:
	.zero		0
	.zero		64


//--------------------- .nv.constant0._Z22histogram_range_kernelPKcPjjii --------------------------
	.section	.nv.constant0._Z22histogram_range_kernelPKcPjjii,"a",@progbits
	.sectionflags	@""
	.align	4
.nv.constant0._Z22histogram_range_kernelPKcPjjii:
	.zero		924


//--------------------- SYMBOLS --------------------------

	.type		.nv.reservedSmem.offset0,@object
	.size		.nv.reservedSmem.offset0,0x4
	.type		.nv.reservedSmem.cap,@object
	.size		.nv.reservedSmem.cap,0x4
